//
// Generated by NVIDIA NVVM Compiler
//
// Compiler Build ID: CL-36424714
// Cuda compilation tools, release 13.0, V13.0.88
// Based on NVVM 20.0.0
//

.version 9.0
.target sm_100
.address_size 64

	// .globl	_Z21multiplication_kernelPfS_S_
// _ZZ21multiplication_kernelPfS_S_E4ds_M has been demoted
// _ZZ21multiplication_kernelPfS_S_E4ds_N has been demoted

.visible .entry _Z21multiplication_kernelPfS_S_(
	.param .u64 .ptr .align 1 _Z21multiplication_kernelPfS_S__param_0,
	.param .u64 .ptr .align 1 _Z21multiplication_kernelPfS_S__param_1,
	.param .u64 .ptr .align 1 _Z21multiplication_kernelPfS_S__param_2
)
{
	.reg .pred 	%p<2>;
	.reg .b32 	%r<30>;
	.reg .b32 	%f<104>;
	.reg .b64 	%rd<25>;
	// demoted variable
	.shared .align 4 .b8 _ZZ21multiplication_kernelPfS_S_E4ds_M[1024];
	// demoted variable
	.shared .align 4 .b8 _ZZ21multiplication_kernelPfS_S_E4ds_N[1024];
	ld.param.u64 	%rd9, [_Z21multiplication_kernelPfS_S__param_0];
	cvta.to.global.u64 	%rd10, %rd9;
	mov.u32 	%r13, %tid.x;
	mov.u32 	%r14, %tid.y;
	mov.u32 	%r15, %ctaid.x;
	mov.u32 	%r16, %ctaid.y;
	shl.b32 	%r17, %r15, 4;
	add.s32 	%r1, %r17, %r13;
	shl.b32 	%r18, %r16, 14;
	shl.b32 	%r19, %r14, 10;
	add.s32 	%r2, %r18, %r19;
	shl.b32 	%r20, %r14, 6;
	mov.u32 	%r21, _ZZ21multiplication_kernelPfS_S_E4ds_M;
	add.s32 	%r3, %r21, %r20;
	shl.b32 	%r22, %r13, 2;
	add.s32 	%r4, %r3, %r22;
	add.s32 	%r28, %r1, %r19;
	mov.u32 	%r23, _ZZ21multiplication_kernelPfS_S_E4ds_N;
	add.s32 	%r7, %r23, %r22;
	add.s32 	%r6, %r7, %r20;
	or.b32  	%r24, %r2, %r13;
	add.s32 	%r25, %r24, 16;
	mul.wide.u32 	%rd11, %r25, 4;
	add.s64 	%rd24, %rd10, %rd11;
	mul.wide.u32 	%rd12, %r24, 4;
	add.s64 	%rd23, %rd10, %rd12;
	mov.f32 	%f103, 0f00000000;
	mov.b32 	%r29, 16384;
$L__BB0_1:
	ld.param.u64 	%rd21, [_Z21multiplication_kernelPfS_S__param_1];
	ld.global.f32 	%f4, [%rd23];
	st.shared.f32 	[%r4], %f4;
	add.s32 	%r26, %r28, 16384;
	cvta.to.global.u64 	%rd13, %rd21;
	mul.wide.u32 	%rd14, %r28, 4;
	add.s64 	%rd15, %rd13, %rd14;
	ld.global.f32 	%f5, [%rd15];
	st.shared.f32 	[%r6], %f5;
	bar.sync 	0;
	ld.shared.f32 	%f6, [%r3];
	ld.shared.f32 	%f7, [%r7];
	fma.rn.f32 	%f8, %f6, %f7, %f103;
	ld.shared.f32 	%f9, [%r3+4];
	ld.shared.f32 	%f10, [%r7+64];
	fma.rn.f32 	%f11, %f9, %f10, %f8;
	ld.shared.f32 	%f12, [%r3+8];
	ld.shared.f32 	%f13, [%r7+128];
	fma.rn.f32 	%f14, %f12, %f13, %f11;
	ld.shared.f32 	%f15, [%r3+12];
	ld.shared.f32 	%f16, [%r7+192];
	fma.rn.f32 	%f17, %f15, %f16, %f14;
	ld.shared.f32 	%f18, [%r3+16];
	ld.shared.f32 	%f19, [%r7+256];
	fma.rn.f32 	%f20, %f18, %f19, %f17;
	ld.shared.f32 	%f21, [%r3+20];
	ld.shared.f32 	%f22, [%r7+320];
	fma.rn.f32 	%f23, %f21, %f22, %f20;
	ld.shared.f32 	%f24, [%r3+24];
	ld.shared.f32 	%f25, [%r7+384];
	fma.rn.f32 	%f26, %f24, %f25, %f23;
	ld.shared.f32 	%f27, [%r3+28];
	ld.shared.f32 	%f28, [%r7+448];
	fma.rn.f32 	%f29, %f27, %f28, %f26;
	ld.shared.f32 	%f30, [%r3+32];
	ld.shared.f32 	%f31, [%r7+512];
	fma.rn.f32 	%f32, %f30, %f31, %f29;
	ld.shared.f32 	%f33, [%r3+36];
	ld.shared.f32 	%f34, [%r7+576];
	fma.rn.f32 	%f35, %f33, %f34, %f32;
	ld.shared.f32 	%f36, [%r3+40];
	ld.shared.f32 	%f37, [%r7+640];
	fma.rn.f32 	%f38, %f36, %f37, %f35;
	ld.shared.f32 	%f39, [%r3+44];
	ld.shared.f32 	%f40, [%r7+704];
	fma.rn.f32 	%f41, %f39, %f40, %f38;
	ld.shared.f32 	%f42, [%r3+48];
	ld.shared.f32 	%f43, [%r7+768];
	fma.rn.f32 	%f44, %f42, %f43, %f41;
	ld.shared.f32 	%f45, [%r3+52];
	ld.shared.f32 	%f46, [%r7+832];
	fma.rn.f32 	%f47, %f45, %f46, %f44;
	ld.shared.f32 	%f48, [%r3+56];
	ld.shared.f32 	%f49, [%r7+896];
	fma.rn.f32 	%f50, %f48, %f49, %f47;
	ld.shared.f32 	%f51, [%r3+60];
	ld.shared.f32 	%f52, [%r7+960];
	fma.rn.f32 	%f53, %f51, %f52, %f50;
	bar.sync 	0;
	ld.global.f32 	%f54, [%rd24];
	st.shared.f32 	[%r4], %f54;
	mul.wide.u32 	%rd16, %r26, 4;
	add.s64 	%rd17, %rd13, %rd16;
	ld.global.f32 	%f55, [%rd17];
	st.shared.f32 	[%r6], %f55;
	bar.sync 	0;
	ld.shared.f32 	%f56, [%r3];
	ld.shared.f32 	%f57, [%r7];
	fma.rn.f32 	%f58, %f56, %f57, %f53;
	ld.shared.f32 	%f59, [%r3+4];
	ld.shared.f32 	%f60, [%r7+64];
	fma.rn.f32 	%f61, %f59, %f60, %f58;
	ld.shared.f32 	%f62, [%r3+8];
	ld.shared.f32 	%f63, [%r7+128];
	fma.rn.f32 	%f64, %f62, %f63, %f61;
	ld.shared.f32 	%f65, [%r3+12];
	ld.shared.f32 	%f66, [%r7+192];
	fma.rn.f32 	%f67, %f65, %f66, %f64;
	ld.shared.f32 	%f68, [%r3+16];
	ld.shared.f32 	%f69, [%r7+256];
	fma.rn.f32 	%f70, %f68, %f69, %f67;
	ld.shared.f32 	%f71, [%r3+20];
	ld.shared.f32 	%f72, [%r7+320];
	fma.rn.f32 	%f73, %f71, %f72, %f70;
	ld.shared.f32 	%f74, [%r3+24];
	ld.shared.f32 	%f75, [%r7+384];
	fma.rn.f32 	%f76, %f74, %f75, %f73;
	ld.shared.f32 	%f77, [%r3+28];
	ld.shared.f32 	%f78, [%r7+448];
	fma.rn.f32 	%f79, %f77, %f78, %f76;
	ld.shared.f32 	%f80, [%r3+32];
	ld.shared.f32 	%f81, [%r7+512];
	fma.rn.f32 	%f82, %f80, %f81, %f79;
	ld.shared.f32 	%f83, [%r3+36];
	ld.shared.f32 	%f84, [%r7+576];
	fma.rn.f32 	%f85, %f83, %f84, %f82;
	ld.shared.f32 	%f86, [%r3+40];
	ld.shared.f32 	%f87, [%r7+640];
	fma.rn.f32 	%f88, %f86, %f87, %f85;
	ld.shared.f32 	%f89, [%r3+44];
	ld.shared.f32 	%f90, [%r7+704];
	fma.rn.f32 	%f91, %f89, %f90, %f88;
	ld.shared.f32 	%f92, [%r3+48];
	ld.shared.f32 	%f93, [%r7+768];
	fma.rn.f32 	%f94, %f92, %f93, %f91;
	ld.shared.f32 	%f95, [%r3+52];
	ld.shared.f32 	%f96, [%r7+832];
	fma.rn.f32 	%f97, %f95, %f96, %f94;
	ld.shared.f32 	%f98, [%r3+56];
	ld.shared.f32 	%f99, [%r7+896];
	fma.rn.f32 	%f100, %f98, %f99, %f97;
	ld.shared.f32 	%f101, [%r3+60];
	ld.shared.f32 	%f102, [%r7+960];
	fma.rn.f32 	%f103, %f101, %f102, %f100;
	bar.sync 	0;
	add.s32 	%r29, %r29, 32768;
	add.s32 	%r28, %r28, 32768;
	add.s64 	%rd24, %rd24, 128;
	add.s64 	%rd23, %rd23, 128;
	setp.ne.s32 	%p1, %r29, 1064960;
	@%p1 bra 	$L__BB0_1;
	ld.param.u64 	%rd22, [_Z21multiplication_kernelPfS_S__param_2];
	cvta.to.global.u64 	%rd18, %rd22;
	add.s32 	%r27, %r2, %r1;
	mul.wide.u32 	%rd19, %r27, 4;
	add.s64 	%rd20, %rd18, %rd19;
	st.global.f32 	[%rd20], %f103;
	ret;

}


// ===== COMPILED SASS (sm_100) =====

	.target	sm_100

	.elftype	@"ET_EXEC"


//--------------------- .note.nv.tkinfo           --------------------------
	.section	.note.nv.tkinfo,"",@"SHT_NOTE"
	.sectionflags	@"SHF_NOTE_NV_TKINFO"
	.tkinfo
        /*0018*/ 	.word	0x00000002
        /*0030*/ 	.string	""
        /*0030*/ 	.string	"ptxas"
        /*0030*/ 	.string	"Cuda compilation tools, release 13.0, V13.0.88"
        /*0030*/ 	.string	"Build cuda_13.0.r13.0/compiler.36424714_0"
        /*0030*/ 	.string	"-arch sm_100 -m 64 "



//--------------------- .note.nv.cuinfo           --------------------------
	.section	.note.nv.cuinfo,"",@"SHT_NOTE"
	.sectionflags	@"SHF_NOTE_NV_CUINFO"
        /*0018*/ 	.short	0x0002
        /*001a*/ 	.short	0x0064
        /*001c*/ 	.short	0x0082
	.zero		2


//--------------------- .nv.info                  --------------------------
	.section	.nv.info,"",@"SHT_CUDA_INFO"
	.align	4


	//----- nvinfo : EIATTR_REGCOUNT
	.align		4
        /*0000*/ 	.byte	0x04, 0x2f
        /*0002*/ 	.short	(.L_1 - .L_0)
	.align		4
.L_0:
        /*0004*/ 	.word	index@(_Z21multiplication_kernelPfS_S_)
        /*0008*/ 	.word	0x00000020


	//----- nvinfo : EIATTR_FRAME_SIZE
	.align		4
.L_1:
        /*000c*/ 	.byte	0x04, 0x11
        /*000e*/ 	.short	(.L_3 - .L_2)
	.align		4
.L_2:
        /*0010*/ 	.word	index@(_Z21multiplication_kernelPfS_S_)
        /*0014*/ 	.word	0x00000000


	//----- nvinfo : EIATTR_MIN_STACK_SIZE
	.align		4
.L_3:
        /*0018*/ 	.byte	0x04, 0x12
        /*001a*/ 	.short	(.L_5 - .L_4)
	.align		4
.L_4:
        /*001c*/ 	.word	index@(_Z21multiplication_kernelPfS_S_)
        /*0020*/ 	.word	0x00000000
.L_5:


//--------------------- .nv.compat                --------------------------
	.section	.nv.compat,"",@"SHT_CUDA_COMPAT_INFO"
	.align	4
        /*0000*/ 	.byte	0x02, 0x09, 0x00, 0x00, 0x02, 0x02, 0x01, 0x00, 0x02, 0x05, 0x05, 0x00, 0x03, 0x07, 0x01, 0x01
        /*0010*/ 	.byte	0x02, 0x03, 0x00, 0x00, 0x02, 0x06, 0x01, 0x00, 0x04, 0x0b, 0x08, 0x00, 0x09, 0x00, 0x00, 0x00
        /*0020*/ 	.byte	0x00, 0x00, 0x00, 0x00


//--------------------- .nv.info._Z21multiplication_kernelPfS_S_ --------------------------
	.section	.nv.info._Z21multiplication_kernelPfS_S_,"",@"SHT_CUDA_INFO"
	.sectionflags	@""
	.align	4


	//----- nvinfo : EIATTR_CUDA_API_VERSION
	.align		4
        /*0000*/ 	.byte	0x04, 0x37
        /*0002*/ 	.short	(.L_7 - .L_6)
.L_6:
        /*0004*/ 	.word	0x00000082


	//----- nvinfo : EIATTR_KPARAM_INFO
	.align		4
.L_7:
        /*0008*/ 	.byte	0x04, 0x17
        /*000a*/ 	.short	(.L_9 - .L_8)
.L_8:
        /*000c*/ 	.word	0x00000000
        /*0010*/ 	.short	0x0002
        /*0012*/ 	.short	0x0010
        /*0014*/ 	.byte	0x00, 0xf5, 0x21, 0x00


	//----- nvinfo : EIATTR_KPARAM_INFO
	.align		4
.L_9:
        /*0018*/ 	.byte	0x04, 0x17
        /*001a*/ 	.short	(.L_11 - .L_10)
.L_10:
        /*001c*/ 	.word	0x00000000
        /*0020*/ 	.short	0x0001
        /*0022*/ 	.short	0x0008
        /*0024*/ 	.byte	0x00, 0xf5, 0x21, 0x00


	//----- nvinfo : EIATTR_KPARAM_INFO
	.align		4
.L_11:
        /*0028*/ 	.byte	0x04, 0x17
        /*002a*/ 	.short	(.L_13 - .L_12)
.L_12:
        /*002c*/ 	.word	0x00000000
        /*0030*/ 	.short	0x0000
        /*0032*/ 	.short	0x0000
        /*0034*/ 	.byte	0x00, 0xf5, 0x21, 0x00


	//----- nvinfo : EIATTR_SPARSE_MMA_MASK
	.align		4
.L_13:
        /*0038*/ 	.byte	0x03, 0x50
        /*003a*/ 	.short	0x0000


	//----- nvinfo : EIATTR_MAXREG_COUNT
	.align		4
        /*003c*/ 	.byte	0x03, 0x1b
        /*003e*/ 	.short	0x00ff


	//----- nvinfo : EIATTR_NUM_BARRIERS
	.align		4
        /*0040*/ 	.byte	0x02, 0x4c
        /*0042*/ 	.byte	0x01
	.zero		1


	//----- nvinfo : EIATTR_MERCURY_ISA_VERSION
	.align		4
        /*0044*/ 	.byte	0x03, 0x5f
        /*0046*/ 	.short	0x0101


	//----- nvinfo : EIATTR_VRC_CTA_INIT_COUNT
	.align		4
        /*0048*/ 	.byte	0x02, 0x4a
	.zero		1
	.zero		1


	//----- nvinfo : EIATTR_EXIT_INSTR_OFFSETS
	.align		4
        /*004c*/ 	.byte	0x04, 0x1c
        /*004e*/ 	.short	(.L_15 - .L_14)


	//   ....[0]....
.L_14:
        /*0050*/ 	.word	0x00000850


	//----- nvinfo : EIATTR_CBANK_PARAM_SIZE
	.align		4
.L_15:
        /*0054*/ 	.byte	0x03, 0x19
        /*0056*/ 	.short	0x0018


	//----- nvinfo : EIATTR_PARAM_CBANK
	.align		4
        /*0058*/ 	.byte	0x04, 0x0a
        /*005a*/ 	.short	(.L_17 - .L_16)
	.align		4
.L_16:
        /*005c*/ 	.word	index@(.nv.constant0._Z21multiplication_kernelPfS_S_)
        /*0060*/ 	.short	0x0380
        /*0062*/ 	.short	0x0018


	//----- nvinfo : EIATTR_SW_WAR
	.align		4
.L_17:
        /*0064*/ 	.byte	0x04, 0x36
        /*0066*/ 	.short	(.L_19 - .L_18)
.L_18:
        /*0068*/ 	.word	0x00000008
.L_19:


//--------------------- .nv.callgraph             --------------------------
	.section	.nv.callgraph,"",@"SHT_CUDA_CALLGRAPH"
	.align	4
	.sectionentsize	8
	.align		4
        /*0000*/ 	.word	0x00000000
	.align		4
        /*0004*/ 	.word	0xffffffff
	.align		4
        /*0008*/ 	.word	0x00000000
	.align		4
        /*000c*/ 	.word	0xfffffffe
	.align		4
        /*0010*/ 	.word	0x00000000
	.align		4
        /*0014*/ 	.word	0xfffffffd
	.align		4
        /*0018*/ 	.word	0x00000000
	.align		4
        /*001c*/ 	.word	0xfffffffc


//--------------------- .text._Z21multiplication_kernelPfS_S_ --------------------------
	.section	.text._Z21multiplication_kernelPfS_S_,"ax",@progbits
	.align	128
        .global         _Z21multiplication_kernelPfS_S_
        .type           _Z21multiplication_kernelPfS_S_,@function
        .size           _Z21multiplication_kernelPfS_S_,(.L_x_2 - _Z21multiplication_kernelPfS_S_)
        .other          _Z21multiplication_kernelPfS_S_,@"STO_CUDA_ENTRY STV_DEFAULT"
_Z21multiplication_kernelPfS_S_:
.text._Z21multiplication_kernelPfS_S_:
[----:B------:R-:W-:Y:S01]  /*0000*/  LDC R1, c[0x0][0x37c] ;  /* 0x0000df00ff017b82 */ /* 0x000fe20000000800 */
[----:B------:R-:W0:Y:S07]  /*0010*/  S2R R8, SR_TID.Y ;  /* 0x0000000000087919 */ /* 0x000e2e0000002200 */
[----:B------:R-:W1:Y:S01]  /*0020*/  LDC.64 R6, c[0x0][0x380] ;  /* 0x0000e000ff067b82 */ /* 0x000e620000000a00 */
[----:B------:R-:W-:Y:S01]  /*0030*/  UMOV UR4, 0x400 ;  /* 0x0000040000047882 */ /* 0x000fe20000000000 */
[----:B------:R-:W-:Y:S01]  /*0040*/  HFMA2 R23, -RZ, RZ, 0, 0 ;  /* 0x00000000ff177431 */ /* 0x000fe200000001ff */
[----:B------:R-:W2:Y:S01]  /*0050*/  S2R R3, SR_CTAID.Y ;  /* 0x0000000000037919 */ /* 0x000ea20000002600 */
[----:B------:R-:W-:Y:S01]  /*0060*/  UIADD3 UR5, UPT, UPT, UR4, 0x400, URZ ;  /* 0x0000040004057890 */ /* 0x000fe2000fffe0ff */
[----:B------:R-:W3:Y:S01]  /*0070*/  LDCU.64 UR8, c[0x0][0x358] ;  /* 0x00006b00ff0877ac */ /* 0x000ee20008000a00 */
[----:B------:R-:W4:Y:S02]  /*0080*/  S2R R16, SR_TID.X ;  /* 0x0000000000107919 */ /* 0x000f240000002100 */
[----:B------:R-:W5:Y:S01]  /*0090*/  S2UR UR6, SR_CgaCtaId ;  /* 0x00000000000679c3 */ /* 0x000f620000008800 */
[----:B------:R-:W3:Y:S07]  /*00a0*/  S2R R19, SR_CTAID.X ;  /* 0x0000000000137919 */ /* 0x000eee0000002500 */
[----:B------:R-:W1:Y:S01]  /*00b0*/  LDC.64 R20, c[0x0][0x388] ;  /* 0x0000e200ff147b82 */ /* 0x000e620000000a00 */
[----:B0-----:R-:W-:Y:S01]  /*00c0*/  SHF.L.U32 R4, R8, 0xa, RZ ;  /* 0x0000000a08047819 */ /* 0x001fe200000006ff */
[----:B-----5:R-:W-:-:S02]  /*00d0*/  ULEA UR4, UR6, UR4, 0x18 ;  /* 0x0000000406047291 */ /* 0x020fc4000f8ec0ff */
[----:B------:R-:W-:Y:S01]  /*00e0*/  ULEA UR5, UR6, UR5, 0x18 ;  /* 0x0000000506057291 */ /* 0x000fe2000f8ec0ff */
[----:B--2---:R-:W-:-:S03]  /*00f0*/  LEA R18, R3, R4, 0xe ;  /* 0x0000000403127211 */ /* 0x004fc600078e70ff */
[----:B------:R-:W-:Y:S01]  /*0100*/  LEA R17, R8, UR4, 0x6 ;  /* 0x0000000408117c11 */ /* 0x000fe2000f8e30ff */
[----:B------:R-:W-:Y:S01]  /*0110*/  UMOV UR4, 0x4000 ;  /* 0x0000400000047882 */ /* 0x000fe20000000000 */
[-C--:B----4-:R-:W-:Y:S02]  /*0120*/  LOP3.LUT R3, R18, R16.reuse, RZ, 0xfc, !PT ;  /* 0x0000001012037212 */ /* 0x090fe400078efcff */
[----:B---3--:R-:W-:Y:S02]  /*0130*/  LEA R19, R19, R16, 0x4 ;  /* 0x0000001013137211 */ /* 0x008fe400078e20ff */
[C---:B------:R-:W-:Y:S01]  /*0140*/  IADD3 R5, PT, PT, R3.reuse, 0x10, RZ ;  /* 0x0000001003057810 */ /* 0x040fe20007ffe0ff */
[----:B-1----:R-:W-:Y:S01]  /*0150*/  IMAD.WIDE.U32 R2, R3, 0x4, R6 ;  /* 0x0000000403027825 */ /* 0x002fe200078e0006 */
[----:B------:R-:W-:-:S03]  /*0160*/  IADD3 R4, PT, PT, R19, R4, RZ ;  /* 0x0000000413047210 */ /* 0x000fc60007ffe0ff */
[----:B------:R-:W-:Y:S01]  /*0170*/  IMAD.WIDE.U32 R6, R5, 0x4, R6 ;  /* 0x0000000405067825 */ /* 0x000fe200078e0006 */
[----:B------:R-:W-:-:S04]  /*0180*/  MOV R5, R3 ;  /* 0x0000000300057202 */ /* 0x000fc80000000f00 */
[----:B------:R-:W-:Y:S02]  /*0190*/  MOV R3, R7 ;  /* 0x0000000700037202 */ /* 0x000fe40000000f00 */
[C---:B------:R-:W-:Y:S02]  /*01a0*/  LEA R7, R16.reuse, UR5, 0x2 ;  /* 0x0000000510077c11 */ /* 0x040fe4000f8e10ff */
[----:B------:R-:W-:Y:S02]  /*01b0*/  MOV R0, R6 ;  /* 0x0000000600007202 */ /* 0x000fe40000000f00 */
[----:B------:R-:W-:Y:S02]  /*01c0*/  LEA R16, R16, R17, 0x2 ;  /* 0x0000001110107211 */ /* 0x000fe400078e10ff */
[----:B------:R-:W-:-:S07]  /*01d0*/  LEA R6, R8, R7, 0x6 ;  /* 0x0000000708067211 */ /* 0x000fce00078e30ff */
.L_x_0:
[----:B------:R-:W-:Y:S01]  /*01e0*/  MOV R10, R2 ;  /* 0x00000002000a7202 */ /* 0x000fe20000000f00 */
[----:B------:R-:W-:Y:S01]  /*01f0*/  IMAD.WIDE.U32 R8, R4, 0x4, R20 ;  /* 0x0000000404087825 */ /* 0x000fe200078e0014 */
[----:B------:R-:W-:-:S04]  /*0200*/  MOV R11, R5 ;  /* 0x00000005000b7202 */ /* 0x000fc80000000f00 */
[----:B------:R-:W2:Y:S04]  /*0210*/  LDG.E R26, desc[UR8][R8.64] ;  /* 0x00000008081a7981 */ /* 0x000ea8000c1e1900 */
[----:B------:R-:W3:Y:S04]  /*0220*/  LDG.E R29, desc[UR8][R10.64] ;  /* 0x000000080a1d7981 */ /* 0x000ee8000c1e1900 */
[----:B---3--:R-:W-:Y:S04]  /*0230*/  STS [R16], R29 ;  /* 0x0000001d10007388 */ /* 0x008fe80000000800 */
[----:B--2---:R-:W-:Y:S01]  /*0240*/  STS [R6], R26 ;  /* 0x0000001a06007388 */ /* 0x004fe20000000800 */
[----:B------:R-:W-:Y:S06]  /*0250*/  BAR.SYNC.DEFER_BLOCKING 0x0 ;  /* 0x0000000000007b1d */ /* 0x000fec0000010000 */
[----:B------:R-:W-:Y:S04]  /*0260*/  LDS R22, [R7] ;  /* 0x0000000007167984 */ /* 0x000fe80000000800 */
[----:B------:R-:W0:Y:S04]  /*0270*/  LDS.128 R12, [R17] ;  /* 0x00000000110c7984 */ /* 0x000e280000000c00 */
[----:B------:R-:W1:Y:S04]  /*0280*/  LDS R28, [R7+0x40] ;  /* 0x00004000071c7984 */ /* 0x000e680000000800 */
[----:B------:R-:W2:Y:S04]  /*0290*/  LDS R25, [R7+0x80] ;  /* 0x0000800007197984 */ /* 0x000ea80000000800 */
[----:B------:R-:W3:Y:S04]  /*02a0*/  LDS R24, [R7+0xc0] ;  /* 0x0000c00007187984 */ /* 0x000ee80000000800 */
[----:B------:R-:W-:Y:S04]  /*02b0*/  LDS R27, [R7+0x100] ;  /* 0x00010000071b7984 */ /* 0x000fe80000000800 */
[----:B------:R-:W4:Y:S04]  /*02c0*/  LDS.128 R8, [R17+0x10] ;  /* 0x0000100011087984 */ /* 0x000f280000000c00 */
[----:B------:R-:W-:Y:S01]  /*02d0*/  LDS R26, [R7+0x3c0] ;  /* 0x0003c000071a7984 */ /* 0x000fe20000000800 */
[----:B0-----:R-:W-:-:S03]  /*02e0*/  FFMA R12, R12, R22, R23 ;  /* 0x000000160c0c7223 */ /* 0x001fc60000000017 */
[----:B------:R-:W0:Y:S01]  /*02f0*/  LDS R22, [R7+0x140] ;  /* 0x0001400007167984 */ /* 0x000e220000000800 */
[----:B-1----:R-:W-:-:S03]  /*0300*/  FFMA R12, R28, R13, R12 ;  /* 0x0000000d1c0c7223 */ /* 0x002fc6000000000c */
[----:B------:R-:W1:Y:S01]  /*0310*/  LDS R23, [R7+0x180] ;  /* 0x0001800007177984 */ /* 0x000e620000000800 */
[----:B--2---:R-:W-:-:S03]  /*0320*/  FFMA R25, R25, R14, R12 ;  /* 0x0000000e19197223 */ /* 0x004fc6000000000c */
[----:B------:R-:W-:Y:S01]  /*0330*/  LDS R28, [R7+0x340] ;  /* 0x00034000071c7984 */ /* 0x000fe20000000800 */
[----:B---3--:R-:W-:-:S03]  /*0340*/  FFMA R15, R24, R15, R25 ;  /* 0x0000000f180f7223 */ /* 0x008fc60000000019 */
[----:B------:R-:W2:Y:S04]  /*0350*/  LDS R24, [R7+0x1c0] ;  /* 0x0001c00007187984 */ /* 0x000ea80000000800 */
[----:B------:R-:W-:Y:S01]  /*0360*/  LDS R25, [R7+0x200] ;  /* 0x0002000007197984 */ /* 0x000fe20000000800 */
[----:B----4-:R-:W-:-:S03]  /*0370*/  FFMA R27, R8, R27, R15 ;  /* 0x0000001b081b7223 */ /* 0x010fc6000000000f */
[----:B------:R-:W3:Y:S04]  /*0380*/  LDS.128 R12, [R17+0x20] ;  /* 0x00002000110c7984 */ /* 0x000ee80000000c00 */
[----:B------:R-:W-:Y:S01]  /*0390*/  LDS R8, [R7+0x2c0] ;  /* 0x0002c00007087984 */ /* 0x000fe20000000800 */
[----:B0-----:R-:W-:-:S03]  /*03a0*/  FFMA R22, R22, R9, R27 ;  /* 0x0000000916167223 */ /* 0x001fc6000000001b */
[----:B------:R-:W0:Y:S04]  /*03b0*/  LDS R27, [R7+0x240] ;  /* 0x00024000071b7984 */ /* 0x000e280000000800 */
[----:B------:R-:W4:Y:S01]  /*03c0*/  LDS R9, [R7+0x280] ;  /* 0x0002800007097984 */ /* 0x000f220000000800 */
[----:B-1----:R-:W-:-:S04]  /*03d0*/  FFMA R23, R23, R10, R22 ;  /* 0x0000000a17177223 */ /* 0x002fc80000000016 */
[----:B--2---:R-:W-:-:S04]  /*03e0*/  FFMA R11, R24, R11, R23 ;  /* 0x0000000b180b7223 */ /* 0x004fc80000000017 */
[----:B---3--:R-:W-:-:S04]  /*03f0*/  FFMA R12, R12, R25, R11 ;  /* 0x000000190c0c7223 */ /* 0x008fc8000000000b */
[----:B0-----:R-:W-:Y:S02]  /*0400*/  FFMA R12, R27, R13, R12 ;  /* 0x0000000d1b0c7223 */ /* 0x001fe4000000000c */
[----:B------:R-:W-:Y:S02]  /*0410*/  LDS R13, [R7+0x300] ;  /* 0x00030000070d7984 */ /* 0x000fe40000000800 */
[----:B----4-:R-:W-:Y:S02]  /*0420*/  FFMA R9, R9, R14, R12 ;  /* 0x0000000e09097223 */ /* 0x010fe4000000000c */
[----:B------:R-:W-:Y:S02]  /*0430*/  LDS R27, [R7+0x380] ;  /* 0x00038000071b7984 */ /* 0x000fe40000000800 */
[----:B------:R-:W-:Y:S02]  /*0440*/  FFMA R15, R8, R15, R9 ;  /* 0x0000000f080f7223 */ /* 0x000fe40000000009 */
[----:B------:R-:W0:Y:S01]  /*0450*/  LDS.128 R8, [R17+0x30] ;  /* 0x0000300011087984 */ /* 0x000e220000000c00 */
[----:B------:R-:W-:-:S02]  /*0460*/  IADD3 R23, PT, PT, R4, 0x4000, RZ ;  /* 0x0000400004177810 */ /* 0x000fc40007ffe0ff */
[----:B------:R-:W-:Y:S02]  /*0470*/  MOV R24, R0 ;  /* 0x0000000000187202 */ /* 0x000fe40000000f00 */
[----:B------:R-:W-:Y:S01]  /*0480*/  MOV R25, R3 ;  /* 0x0000000300197202 */ /* 0x000fe20000000f00 */
[----:B------:R-:W-:Y:S01]  /*0490*/  BAR.SYNC.DEFER_BLOCKING 0x0 ;  /* 0x0000000000007b1d */ /* 0x000fe20000010000 */
[----:B------:R-:W-:-:S05]  /*04a0*/  IMAD.WIDE.U32 R22, R23, 0x4, R20 ;  /* 0x0000000417167825 */ /* 0x000fca00078e0014 */
[----:B------:R-:W2:Y:S04]  /*04b0*/  LDG.E R24, desc[UR8][R24.64] ;  /* 0x0000000818187981 */ /* 0x000ea8000c1e1900 */
[----:B------:R-:W3:Y:S01]  /*04c0*/  LDG.E R23, desc[UR8][R22.64] ;  /* 0x0000000816177981 */ /* 0x000ee2000c1e1900 */
[----:B0-----:R-:W-:-:S04]  /*04d0*/  FFMA R8, R8, R13, R15 ;  /* 0x0000000d08087223 */ /* 0x001fc8000000000f */
[----:B------:R-:W-:-:S04]  /*04e0*/  FFMA R8, R28, R9, R8 ;  /* 0x000000091c087223 */ /* 0x000fc80000000008 */
[----:B------:R-:W-:-:S04]  /*04f0*/  FFMA R27, R27, R10, R8 ;  /* 0x0000000a1b1b7223 */ /* 0x000fc80000000008 */
[----:B------:R-:W-:Y:S01]  /*0500*/  FFMA R11, R26, R11, R27 ;  /* 0x0000000b1a0b7223 */ /* 0x000fe2000000001b */
[----:B------:R-:W-:-:S04]  /*0510*/  UIADD3 UR4, UPT, UPT, UR4, 0x8000, URZ ;  /* 0x0000800004047890 */ /* 0x000fc8000fffe0ff */
[----:B------:R-:W-:Y:S01]  /*0520*/  UISETP.NE.AND UP0, UPT, UR4, 0x104000, UPT ;  /* 0x001040000400788c */ /* 0x000fe2000bf05270 */
[----:B------:R-:W-:Y:S02]  /*0530*/  IADD3 R2, P1, PT, R2, 0x80, RZ ;  /* 0x0000008002027810 */ /* 0x000fe40007f3e0ff */
[----:B------:R-:W-:Y:S02]  /*0540*/  IADD3 R0, P0, PT, R0, 0x80, RZ ;  /* 0x0000008000007810 */ /* 0x000fe40007f1e0ff */
[----:B------:R-:W-:Y:S02]  /*0550*/  IADD3 R4, PT, PT, R4, 0x8000, RZ ;  /* 0x0000800004047810 */ /* 0x000fe40007ffe0ff */
[----:B------:R-:W-:Y:S02]  /*0560*/  IADD3.X R5, PT, PT, RZ, R5, RZ, P1, !PT ;  /* 0x00000005ff057210 */ /* 0x000fe40000ffe4ff */
[----:B------:R-:W-:Y:S01]  /*0570*/  IADD3.X R3, PT, PT, RZ, R3, RZ, P0, !PT ;  /* 0x00000003ff037210 */ /* 0x000fe200007fe4ff */
[----:B--2---:R-:W-:Y:S04]  /*0580*/  STS [R16], R24 ;  /* 0x0000001810007388 */ /* 0x004fe80000000800 */
[----:B---3--:R-:W-:Y:S01]  /*0590*/  STS [R6], R23 ;  /* 0x0000001706007388 */ /* 0x008fe20000000800 */
[----:B------:R-:W-:Y:S06]  /*05a0*/  BAR.SYNC.DEFER_BLOCKING 0x0 ;  /* 0x0000000000007b1d */ /* 0x000fec0000010000 */
[----:B------:R-:W-:Y:S04]  /*05b0*/  LDS R29, [R7] ;  /* 0x00000000071d7984 */ /* 0x000fe80000000800 */
[----:B------:R-:W0:Y:S04]  /*05c0*/  LDS.128 R12, [R17] ;  /* 0x00000000110c7984 */ /* 0x000e280000000c00 */
[----:B------:R-:W1:Y:S04]  /*05d0*/  LDS R28, [R7+0x40] ;  /* 0x00004000071c7984 */ /* 0x000e680000000800 */
[----:B------:R-:W2:Y:S04]  /*05e0*/  LDS R25, [R7+0x80] ;  /* 0x0000800007197984 */ /* 0x000ea80000000800 */
[----:B------:R-:W3:Y:S04]  /*05f0*/  LDS R24, [R7+0xc0] ;  /* 0x0000c00007187984 */ /* 0x000ee80000000800 */
[----:B------:R-:W-:Y:S04]  /*0600*/  LDS R23, [R7+0x100] ;  /* 0x0001000007177984 */ /* 0x000fe80000000800 */
[----:B------:R-:W-:Y:S04]  /*0610*/  LDS R22, [R7+0x140] ;  /* 0x0001400007167984 */ /* 0x000fe80000000800 */
[----:B------:R-:W-:Y:S04]  /*0620*/  LDS R26, [R7+0x1c0] ;  /* 0x0001c000071a7984 */ /* 0x000fe80000000800 */
[----:B------:R-:W-:Y:S01]  /*0630*/  LDS R27, [R7+0x200] ;  /* 0x00020000071b7984 */ /* 0x000fe20000000800 */
[----:B0-----:R-:W-:-:S03]  /*0640*/  FFMA R29, R12, R29, R11 ;  /* 0x0000001d0c1d7223 */ /* 0x001fc6000000000b */
[----:B------:R-:W0:Y:S01]  /*0650*/  LDS.128 R8, [R17+0x10] ;  /* 0x0000100011087984 */ /* 0x000e220000000c00 */
[----:B-1----:R-:W-:-:S04]  /*0660*/  FFMA R28, R28, R13, R29 ;  /* 0x0000000d1c1c7223 */ /* 0x002fc8000000001d */
[----:B--2---:R-:W-:Y:S02]  /*0670*/  FFMA R13, R25, R14, R28 ;  /* 0x0000000e190d7223 */ /* 0x004fe4000000001c */
[----:B------:R-:W1:Y:S02]  /*0680*/  LDS R25, [R7+0x180] ;  /* 0x0001800007197984 */ /* 0x000e640000000800 */
[----:B---3--:R-:W-:Y:S02]  /*0690*/  FFMA R13, R24, R15, R13 ;  /* 0x0000000f180d7223 */ /* 0x008fe4000000000d */
[----:B------:R-:W-:Y:S02]  /*06a0*/  LDS R24, [R7+0x240] ;  /* 0x0002400007187984 */ /* 0x000fe40000000800 */
[----:B0-----:R-:W-:Y:S02]  /*06b0*/  FFMA R23, R8, R23, R13 ;  /* 0x0000001708177223 */ /* 0x001fe4000000000d */
[----:B------:R-:W0:Y:S02]  /*06c0*/  LDS.128 R12, [R17+0x20] ;  /* 0x00002000110c7984 */ /* 0x000e240000000c00 */
[----:B------:R-:W-:-:S02]  /*06d0*/  FFMA R22, R22, R9, R23 ;  /* 0x0000000916167223 */ /* 0x000fc40000000017 */
[----:B------:R-:W2:Y:S02]  /*06e0*/  LDS R23, [R7+0x280] ;  /* 0x0002800007177984 */ /* 0x000ea40000000800 */
[----:B-1----:R-:W-:Y:S02]  /*06f0*/  FFMA R25, R25, R10, R22 ;  /* 0x0000000a19197223 */ /* 0x002fe40000000016 */
[----:B------:R-:W1:Y:S02]  /*0700*/  LDS R22, [R7+0x2c0] ;  /* 0x0002c00007167984 */ /* 0x000e640000000800 */
[----:B------:R-:W-:Y:S02]  /*0710*/  FFMA R11, R26, R11, R25 ;  /* 0x0000000b1a0b7223 */ /* 0x000fe40000000019 */
[----:B------:R-:W-:Y:S02]  /*0720*/  LDS R25, [R7+0x300] ;  /* 0x0003000007197984 */ /* 0x000fe40000000800 */
[----:B0-----:R-:W-:-:S02]  /*0730*/  FFMA R27, R12, R27, R11 ;  /* 0x0000001b0c1b7223 */ /* 0x001fc4000000000b */
[----:B------:R-:W0:Y:S02]  /*0740*/  LDS.128 R8, [R17+0x30] ;  /* 0x0000300011087984 */ /* 0x000e240000000c00 */
[----:B------:R-:W-:Y:S02]  /*0750*/  FFMA R24, R24, R13, R27 ;  /* 0x0000000d18187223 */ /* 0x000fe4000000001b */
[----:B------:R-:W3:Y:S04]  /*0760*/  LDS R27, [R7+0x340] ;  /* 0x00034000071b7984 */ /* 0x000ee80000000800 */
[----:B------:R-:W4:Y:S04]  /*0770*/  LDS R13, [R7+0x380] ;  /* 0x00038000070d7984 */ /* 0x000f280000000800 */
[----:B------:R-:W5:Y:S01]  /*0780*/  LDS R12, [R7+0x3c0] ;  /* 0x0003c000070c7984 */ /* 0x000f620000000800 */
[----:B--2---:R-:W-:-:S04]  /*0790*/  FFMA R23, R23, R14, R24 ;  /* 0x0000000e17177223 */ /* 0x004fc80000000018 */
[----:B-1----:R-:W-:-:S04]  /*07a0*/  FFMA R15, R22, R15, R23 ;  /* 0x0000000f160f7223 */ /* 0x002fc80000000017 */
[----:B0-----:R-:W-:-:S04]  /*07b0*/  FFMA R8, R8, R25, R15 ;  /* 0x0000001908087223 */ /* 0x001fc8000000000f */
[----:B---3--:R-:W-:-:S04]  /*07c0*/  FFMA R8, R27, R9, R8 ;  /* 0x000000091b087223 */ /* 0x008fc80000000008 */
[----:B----4-:R-:W-:-:S04]  /*07d0*/  FFMA R13, R13, R10, R8 ;  /* 0x0000000a0d0d7223 */ /* 0x010fc80000000008 */
[----:B-----5:R-:W-:Y:S01]  /*07e0*/  FFMA R23, R12, R11, R13 ;  /* 0x0000000b0c177223 */ /* 0x020fe2000000000d */
[----:B------:R-:W-:Y:S06]  /*07f0*/  BAR.SYNC.DEFER_BLOCKING 0x0 ;  /* 0x0000000000007b1d */ /* 0x000fec0000010000 */
[----:B------:R-:W-:Y:S05]  /*0800*/  BRA.U UP0, `(.L_x_0) ;  /* 0xfffffff900747547 */ /* 0x000fea000b83ffff */
[----:B------:R-:W0:Y:S01]  /*0810*/  LDC.64 R2, c[0x0][0x390] ;  /* 0x0000e400ff027b82 */ /* 0x000e220000000a00 */
[----:B------:R-:W-:-:S05]  /*0820*/  IADD3 R19, PT, PT, R19, R18, RZ ;  /* 0x0000001213137210 */ /* 0x000fca0007ffe0ff */
[----:B0-----:R-:W-:-:S05]  /*0830*/  IMAD.WIDE.U32 R2, R19, 0x4, R2 ;  /* 0x0000000413027825 */ /* 0x001fca00078e0002 */
[----:B------:R-:W-:Y:S01]  /*0840*/  STG.E desc[UR8][R2.64], R23 ;  /* 0x0000001702007986 */ /* 0x000fe2000c101908 */
[----:B------:R-:W-:Y:S05]  /*0850*/  EXIT ;  /* 0x000000000000794d */ /* 0x000fea0003800000 */
.L_x_1:
[----:B------:R-:W-:-:S00]  /*0860*/  BRA `(.L_x_1) ;  /* 0xfffffffc00fc7947 */ /* 0x000fc0000383ffff */
[----:B------:R-:W-:-:S00]  /*0870*/  NOP ;  /* 0x0000000000007918 */ /* 0x000fc00000000000 */
        /* <DEDUP_REMOVED lines=8> */
.L_x_2:


//--------------------- .nv.shared._Z21multiplication_kernelPfS_S_ --------------------------
	.section	.nv.shared._Z21multiplication_kernelPfS_S_,"aw",@nobits
	.sectionflags	@""
	.align	4
.nv.shared._Z21multiplication_kernelPfS_S_:
	.zero		3072


//--------------------- .nv.shared.reserved.0     --------------------------
	.section	.nv.shared.reserved.0,"aw",@nobits
	.weak		__nv_reservedSMEM_offset_0_alias
	.size		__nv_reservedSMEM_offset_0_alias, 0, 64
	.other		__nv_reservedSMEM_offset_0_alias,@"STO_CUDA_RESERVED_SHARED STV_DEFAULT"
__nv_reservedSMEM_offset_0_alias:
	.zero		0
	.zero		64


//--------------------- .nv.constant0._Z21multiplication_kernelPfS_S_ --------------------------
	.section	.nv.constant0._Z21multiplication_kernelPfS_S_,"a",@progbits
	.sectionflags	@""
	.align	4
.nv.constant0._Z21multiplication_kernelPfS_S_:
	.zero		920


//--------------------- SYMBOLS --------------------------

	.type		.nv.reservedSmem.offset0,@object
	.size		.nv.reservedSmem.offset0,0x4
	.type		.nv.reservedSmem.cap,@object
	.size		.nv.reservedSmem.cap,0x4
